//
// Generated by NVIDIA NVVM Compiler
//
// Compiler Build ID: CL-36424714
// Cuda compilation tools, release 13.0, V13.0.88
// Based on NVVM 20.0.0
//

.version 9.0
.target sm_100
.address_size 64

	// .globl	_Z38matrix_multiplication_kernel_coalescedPKfS0_Pfiii

.visible .entry _Z38matrix_multiplication_kernel_coalescedPKfS0_Pfiii(
	.param .u64 .ptr .align 1 _Z38matrix_multiplication_kernel_coalescedPKfS0_Pfiii_param_0,
	.param .u64 .ptr .align 1 _Z38matrix_multiplication_kernel_coalescedPKfS0_Pfiii_param_1,
	.param .u64 .ptr .align 1 _Z38matrix_multiplication_kernel_coalescedPKfS0_Pfiii_param_2,
	.param .u32 _Z38matrix_multiplication_kernel_coalescedPKfS0_Pfiii_param_3,
	.param .u32 _Z38matrix_multiplication_kernel_coalescedPKfS0_Pfiii_param_4,
	.param .u32 _Z38matrix_multiplication_kernel_coalescedPKfS0_Pfiii_param_5
)
{
	.reg .pred 	%p<13>;
	.reg .b32 	%r<91>;
	.reg .b32 	%f<68>;
	.reg .b64 	%rd<69>;

	ld.param.u64 	%rd4, [_Z38matrix_multiplication_kernel_coalescedPKfS0_Pfiii_param_0];
	ld.param.u64 	%rd5, [_Z38matrix_multiplication_kernel_coalescedPKfS0_Pfiii_param_1];
	ld.param.u64 	%rd3, [_Z38matrix_multiplication_kernel_coalescedPKfS0_Pfiii_param_2];
	ld.param.u32 	%r46, [_Z38matrix_multiplication_kernel_coalescedPKfS0_Pfiii_param_3];
	ld.param.u32 	%r47, [_Z38matrix_multiplication_kernel_coalescedPKfS0_Pfiii_param_4];
	ld.param.u32 	%r45, [_Z38matrix_multiplication_kernel_coalescedPKfS0_Pfiii_param_5];
	cvta.to.global.u64 	%rd1, %rd5;
	cvta.to.global.u64 	%rd2, %rd4;
	mov.u32 	%r48, %ctaid.x;
	shl.b32 	%r1, %r48, 10;
	mov.u32 	%r49, %ctaid.y;
	shl.b32 	%r2, %r49, 10;
	mov.u32 	%r3, %tid.y;
	or.b32  	%r50, %r2, %r3;
	setp.ge.u32 	%p1, %r1, %r46;
	setp.ge.u32 	%p2, %r50, %r47;
	or.pred  	%p3, %p1, %p2;
	@%p3 bra 	$L__BB0_14;
	setp.lt.s32 	%p4, %r45, 1;
	mov.f32 	%f67, 0f00000000;
	@%p4 bra 	$L__BB0_13;
	mul.lo.s32 	%r5, %r45, %r1;
	and.b32  	%r6, %r45, 7;
	setp.lt.u32 	%p5, %r45, 8;
	mov.f32 	%f67, 0f00000000;
	mov.b32 	%r89, 0;
	@%p5 bra 	$L__BB0_5;
	and.b32  	%r89, %r45, 2147483640;
	neg.s32 	%r87, %r89;
	add.s32 	%r52, %r3, %r47;
	add.s32 	%r86, %r52, %r2;
	shl.b32 	%r10, %r47, 3;
	shl.b32 	%r53, %r47, 1;
	add.s32 	%r85, %r50, %r53;
	mad.lo.s32 	%r84, %r47, 3, %r50;
	shl.b32 	%r54, %r47, 2;
	add.s32 	%r83, %r50, %r54;
	mad.lo.s32 	%r82, %r47, 5, %r50;
	mad.lo.s32 	%r81, %r47, 6, %r50;
	mad.lo.s32 	%r80, %r47, 7, %r50;
	add.s32 	%r78, %r5, 3;
	mov.f32 	%f67, 0f00000000;
	mov.u32 	%r79, %r50;
$L__BB0_4:
	.pragma "nounroll";
	add.s32 	%r55, %r78, -3;
	mul.wide.u32 	%rd6, %r55, 4;
	add.s64 	%rd7, %rd2, %rd6;
	ld.global.f32 	%f17, [%rd7];
	mul.wide.u32 	%rd8, %r79, 4;
	add.s64 	%rd9, %rd1, %rd8;
	ld.global.f32 	%f18, [%rd9];
	fma.rn.f32 	%f19, %f17, %f18, %f67;
	add.s32 	%r56, %r78, -2;
	mul.wide.u32 	%rd10, %r56, 4;
	add.s64 	%rd11, %rd2, %rd10;
	ld.global.f32 	%f20, [%rd11];
	mul.wide.u32 	%rd12, %r86, 4;
	add.s64 	%rd13, %rd1, %rd12;
	ld.global.f32 	%f21, [%rd13];
	fma.rn.f32 	%f22, %f20, %f21, %f19;
	add.s32 	%r57, %r78, -1;
	mul.wide.u32 	%rd14, %r57, 4;
	add.s64 	%rd15, %rd2, %rd14;
	ld.global.f32 	%f23, [%rd15];
	mul.wide.u32 	%rd16, %r85, 4;
	add.s64 	%rd17, %rd1, %rd16;
	ld.global.f32 	%f24, [%rd17];
	fma.rn.f32 	%f25, %f23, %f24, %f22;
	add.s32 	%r58, %r78, 4;
	mul.wide.u32 	%rd18, %r78, 4;
	add.s64 	%rd19, %rd2, %rd18;
	ld.global.f32 	%f26, [%rd19];
	mul.wide.u32 	%rd20, %r84, 4;
	add.s64 	%rd21, %rd1, %rd20;
	ld.global.f32 	%f27, [%rd21];
	fma.rn.f32 	%f28, %f26, %f27, %f25;
	add.s32 	%r59, %r78, 1;
	mul.wide.u32 	%rd22, %r59, 4;
	add.s64 	%rd23, %rd2, %rd22;
	ld.global.f32 	%f29, [%rd23];
	mul.wide.u32 	%rd24, %r83, 4;
	add.s64 	%rd25, %rd1, %rd24;
	ld.global.f32 	%f30, [%rd25];
	fma.rn.f32 	%f31, %f29, %f30, %f28;
	add.s32 	%r60, %r78, 2;
	mul.wide.u32 	%rd26, %r60, 4;
	add.s64 	%rd27, %rd2, %rd26;
	ld.global.f32 	%f32, [%rd27];
	mul.wide.u32 	%rd28, %r82, 4;
	add.s64 	%rd29, %rd1, %rd28;
	ld.global.f32 	%f33, [%rd29];
	fma.rn.f32 	%f34, %f32, %f33, %f31;
	add.s32 	%r61, %r78, 3;
	mul.wide.u32 	%rd30, %r61, 4;
	add.s64 	%rd31, %rd2, %rd30;
	ld.global.f32 	%f35, [%rd31];
	mul.wide.u32 	%rd32, %r81, 4;
	add.s64 	%rd33, %rd1, %rd32;
	ld.global.f32 	%f36, [%rd33];
	fma.rn.f32 	%f37, %f35, %f36, %f34;
	mul.wide.u32 	%rd34, %r58, 4;
	add.s64 	%rd35, %rd2, %rd34;
	ld.global.f32 	%f38, [%rd35];
	mul.wide.u32 	%rd36, %r80, 4;
	add.s64 	%rd37, %rd1, %rd36;
	ld.global.f32 	%f39, [%rd37];
	fma.rn.f32 	%f67, %f38, %f39, %f37;
	add.s32 	%r87, %r87, 8;
	add.s32 	%r86, %r86, %r10;
	add.s32 	%r85, %r85, %r10;
	add.s32 	%r84, %r84, %r10;
	add.s32 	%r83, %r83, %r10;
	add.s32 	%r82, %r82, %r10;
	add.s32 	%r81, %r81, %r10;
	add.s32 	%r80, %r80, %r10;
	add.s32 	%r79, %r79, %r10;
	add.s32 	%r78, %r78, 8;
	setp.ne.s32 	%p6, %r87, 0;
	@%p6 bra 	$L__BB0_4;
$L__BB0_5:
	setp.eq.s32 	%p7, %r6, 0;
	@%p7 bra 	$L__BB0_13;
	and.b32  	%r39, %r45, 3;
	setp.lt.u32 	%p8, %r6, 4;
	@%p8 bra 	$L__BB0_8;
	add.s32 	%r62, %r89, %r5;
	mul.wide.u32 	%rd38, %r62, 4;
	add.s64 	%rd39, %rd2, %rd38;
	ld.global.f32 	%f41, [%rd39];
	mad.lo.s32 	%r63, %r89, %r47, %r50;
	mul.wide.u32 	%rd40, %r63, 4;
	add.s64 	%rd41, %rd1, %rd40;
	ld.global.f32 	%f42, [%rd41];
	fma.rn.f32 	%f43, %f41, %f42, %f67;
	add.s32 	%r64, %r62, 1;
	mul.wide.u32 	%rd42, %r64, 4;
	add.s64 	%rd43, %rd2, %rd42;
	ld.global.f32 	%f44, [%rd43];
	add.s32 	%r65, %r63, %r47;
	mul.wide.u32 	%rd44, %r65, 4;
	add.s64 	%rd45, %rd1, %rd44;
	ld.global.f32 	%f45, [%rd45];
	fma.rn.f32 	%f46, %f44, %f45, %f43;
	add.s32 	%r66, %r62, 2;
	mul.wide.u32 	%rd46, %r66, 4;
	add.s64 	%rd47, %rd2, %rd46;
	ld.global.f32 	%f47, [%rd47];
	add.s32 	%r67, %r65, %r47;
	mul.wide.u32 	%rd48, %r67, 4;
	add.s64 	%rd49, %rd1, %rd48;
	ld.global.f32 	%f48, [%rd49];
	fma.rn.f32 	%f49, %f47, %f48, %f46;
	add.s32 	%r68, %r62, 3;
	mul.wide.u32 	%rd50, %r68, 4;
	add.s64 	%rd51, %rd2, %rd50;
	ld.global.f32 	%f50, [%rd51];
	add.s32 	%r69, %r67, %r47;
	mul.wide.u32 	%rd52, %r69, 4;
	add.s64 	%rd53, %rd1, %rd52;
	ld.global.f32 	%f51, [%rd53];
	fma.rn.f32 	%f67, %f50, %f51, %f49;
	add.s32 	%r89, %r89, 4;
$L__BB0_8:
	setp.eq.s32 	%p9, %r39, 0;
	@%p9 bra 	$L__BB0_13;
	setp.eq.s32 	%p10, %r39, 1;
	@%p10 bra 	$L__BB0_11;
	add.s32 	%r70, %r89, %r5;
	mul.wide.u32 	%rd54, %r70, 4;
	add.s64 	%rd55, %rd2, %rd54;
	ld.global.f32 	%f53, [%rd55];
	mad.lo.s32 	%r71, %r89, %r47, %r50;
	mul.wide.u32 	%rd56, %r71, 4;
	add.s64 	%rd57, %rd1, %rd56;
	ld.global.f32 	%f54, [%rd57];
	fma.rn.f32 	%f55, %f53, %f54, %f67;
	add.s32 	%r72, %r70, 1;
	mul.wide.u32 	%rd58, %r72, 4;
	add.s64 	%rd59, %rd2, %rd58;
	ld.global.f32 	%f56, [%rd59];
	add.s32 	%r73, %r71, %r47;
	mul.wide.u32 	%rd60, %r73, 4;
	add.s64 	%rd61, %rd1, %rd60;
	ld.global.f32 	%f57, [%rd61];
	fma.rn.f32 	%f67, %f56, %f57, %f55;
	add.s32 	%r89, %r89, 2;
$L__BB0_11:
	and.b32  	%r74, %r45, 1;
	setp.eq.b32 	%p11, %r74, 1;
	not.pred 	%p12, %p11;
	@%p12 bra 	$L__BB0_13;
	add.s32 	%r75, %r89, %r5;
	mul.wide.u32 	%rd62, %r75, 4;
	add.s64 	%rd63, %rd2, %rd62;
	ld.global.f32 	%f58, [%rd63];
	mad.lo.s32 	%r76, %r89, %r47, %r50;
	mul.wide.u32 	%rd64, %r76, 4;
	add.s64 	%rd65, %rd1, %rd64;
	ld.global.f32 	%f59, [%rd65];
	fma.rn.f32 	%f67, %f58, %f59, %f67;
$L__BB0_13:
	mad.lo.s32 	%r77, %r45, %r1, %r50;
	cvta.to.global.u64 	%rd66, %rd3;
	mul.wide.u32 	%rd67, %r77, 4;
	add.s64 	%rd68, %rd66, %rd67;
	st.global.f32 	[%rd68], %f67;
$L__BB0_14:
	ret;

}
	// .globl	_Z34matrix_multiplication_kernel_naivePKfS0_Pfiii
.visible .entry _Z34matrix_multiplication_kernel_naivePKfS0_Pfiii(
	.param .u64 .ptr .align 1 _Z34matrix_multiplication_kernel_naivePKfS0_Pfiii_param_0,
	.param .u64 .ptr .align 1 _Z34matrix_multiplication_kernel_naivePKfS0_Pfiii_param_1,
	.param .u64 .ptr .align 1 _Z34matrix_multiplication_kernel_naivePKfS0_Pfiii_param_2,
	.param .u32 _Z34matrix_multiplication_kernel_naivePKfS0_Pfiii_param_3,
	.param .u32 _Z34matrix_multiplication_kernel_naivePKfS0_Pfiii_param_4,
	.param .u32 _Z34matrix_multiplication_kernel_naivePKfS0_Pfiii_param_5
)
{
	.reg .pred 	%p<13>;
	.reg .b32 	%r<94>;
	.reg .b32 	%f<68>;
	.reg .b64 	%rd<69>;

	ld.param.u64 	%rd4, [_Z34matrix_multiplication_kernel_naivePKfS0_Pfiii_param_0];
	ld.param.u64 	%rd5, [_Z34matrix_multiplication_kernel_naivePKfS0_Pfiii_param_1];
	ld.param.u64 	%rd3, [_Z34matrix_multiplication_kernel_naivePKfS0_Pfiii_param_2];
	ld.param.u32 	%r46, [_Z34matrix_multiplication_kernel_naivePKfS0_Pfiii_param_3];
	ld.param.u32 	%r47, [_Z34matrix_multiplication_kernel_naivePKfS0_Pfiii_param_4];
	ld.param.u32 	%r45, [_Z34matrix_multiplication_kernel_naivePKfS0_Pfiii_param_5];
	cvta.to.global.u64 	%rd1, %rd5;
	cvta.to.global.u64 	%rd2, %rd4;
	mov.u32 	%r48, %ctaid.x;
	mov.u32 	%r49, %ntid.x;
	mov.u32 	%r50, %tid.x;
	mad.lo.s32 	%r1, %r48, %r49, %r50;
	mov.u32 	%r51, %ctaid.y;
	mov.u32 	%r52, %ntid.y;
	mul.lo.s32 	%r2, %r51, %r52;
	mov.u32 	%r3, %tid.y;
	add.s32 	%r53, %r2, %r3;
	setp.ge.u32 	%p1, %r1, %r46;
	setp.ge.u32 	%p2, %r53, %r47;
	or.pred  	%p3, %p1, %p2;
	@%p3 bra 	$L__BB1_14;
	setp.lt.s32 	%p4, %r45, 1;
	mov.f32 	%f67, 0f00000000;
	@%p4 bra 	$L__BB1_13;
	mul.lo.s32 	%r5, %r45, %r1;
	and.b32  	%r6, %r45, 7;
	setp.lt.u32 	%p5, %r45, 8;
	mov.f32 	%f67, 0f00000000;
	mov.b32 	%r92, 0;
	@%p5 bra 	$L__BB1_5;
	and.b32  	%r92, %r45, 2147483640;
	neg.s32 	%r90, %r92;
	add.s32 	%r55, %r3, %r47;
	add.s32 	%r89, %r55, %r2;
	shl.b32 	%r10, %r47, 3;
	shl.b32 	%r56, %r47, 1;
	add.s32 	%r88, %r53, %r56;
	mad.lo.s32 	%r87, %r47, 3, %r53;
	shl.b32 	%r57, %r47, 2;
	add.s32 	%r86, %r53, %r57;
	mad.lo.s32 	%r85, %r47, 5, %r53;
	mad.lo.s32 	%r84, %r47, 6, %r53;
	mad.lo.s32 	%r83, %r47, 7, %r53;
	add.s32 	%r81, %r5, 3;
	mov.f32 	%f67, 0f00000000;
	mov.u32 	%r82, %r53;
$L__BB1_4:
	.pragma "nounroll";
	add.s32 	%r58, %r81, -3;
	mul.wide.u32 	%rd6, %r58, 4;
	add.s64 	%rd7, %rd2, %rd6;
	ld.global.f32 	%f17, [%rd7];
	mul.wide.u32 	%rd8, %r82, 4;
	add.s64 	%rd9, %rd1, %rd8;
	ld.global.f32 	%f18, [%rd9];
	fma.rn.f32 	%f19, %f17, %f18, %f67;
	add.s32 	%r59, %r81, -2;
	mul.wide.u32 	%rd10, %r59, 4;
	add.s64 	%rd11, %rd2, %rd10;
	ld.global.f32 	%f20, [%rd11];
	mul.wide.u32 	%rd12, %r89, 4;
	add.s64 	%rd13, %rd1, %rd12;
	ld.global.f32 	%f21, [%rd13];
	fma.rn.f32 	%f22, %f20, %f21, %f19;
	add.s32 	%r60, %r81, -1;
	mul.wide.u32 	%rd14, %r60, 4;
	add.s64 	%rd15, %rd2, %rd14;
	ld.global.f32 	%f23, [%rd15];
	mul.wide.u32 	%rd16, %r88, 4;
	add.s64 	%rd17, %rd1, %rd16;
	ld.global.f32 	%f24, [%rd17];
	fma.rn.f32 	%f25, %f23, %f24, %f22;
	add.s32 	%r61, %r81, 4;
	mul.wide.u32 	%rd18, %r81, 4;
	add.s64 	%rd19, %rd2, %rd18;
	ld.global.f32 	%f26, [%rd19];
	mul.wide.u32 	%rd20, %r87, 4;
	add.s64 	%rd21, %rd1, %rd20;
	ld.global.f32 	%f27, [%rd21];
	fma.rn.f32 	%f28, %f26, %f27, %f25;
	add.s32 	%r62, %r81, 1;
	mul.wide.u32 	%rd22, %r62, 4;
	add.s64 	%rd23, %rd2, %rd22;
	ld.global.f32 	%f29, [%rd23];
	mul.wide.u32 	%rd24, %r86, 4;
	add.s64 	%rd25, %rd1, %rd24;
	ld.global.f32 	%f30, [%rd25];
	fma.rn.f32 	%f31, %f29, %f30, %f28;
	add.s32 	%r63, %r81, 2;
	mul.wide.u32 	%rd26, %r63, 4;
	add.s64 	%rd27, %rd2, %rd26;
	ld.global.f32 	%f32, [%rd27];
	mul.wide.u32 	%rd28, %r85, 4;
	add.s64 	%rd29, %rd1, %rd28;
	ld.global.f32 	%f33, [%rd29];
	fma.rn.f32 	%f34, %f32, %f33, %f31;
	add.s32 	%r64, %r81, 3;
	mul.wide.u32 	%rd30, %r64, 4;
	add.s64 	%rd31, %rd2, %rd30;
	ld.global.f32 	%f35, [%rd31];
	mul.wide.u32 	%rd32, %r84, 4;
	add.s64 	%rd33, %rd1, %rd32;
	ld.global.f32 	%f36, [%rd33];
	fma.rn.f32 	%f37, %f35, %f36, %f34;
	mul.wide.u32 	%rd34, %r61, 4;
	add.s64 	%rd35, %rd2, %rd34;
	ld.global.f32 	%f38, [%rd35];
	mul.wide.u32 	%rd36, %r83, 4;
	add.s64 	%rd37, %rd1, %rd36;
	ld.global.f32 	%f39, [%rd37];
	fma.rn.f32 	%f67, %f38, %f39, %f37;
	add.s32 	%r90, %r90, 8;
	add.s32 	%r89, %r89, %r10;
	add.s32 	%r88, %r88, %r10;
	add.s32 	%r87, %r87, %r10;
	add.s32 	%r86, %r86, %r10;
	add.s32 	%r85, %r85, %r10;
	add.s32 	%r84, %r84, %r10;
	add.s32 	%r83, %r83, %r10;
	add.s32 	%r82, %r82, %r10;
	add.s32 	%r81, %r81, 8;
	setp.ne.s32 	%p6, %r90, 0;
	@%p6 bra 	$L__BB1_4;
$L__BB1_5:
	setp.eq.s32 	%p7, %r6, 0;
	@%p7 bra 	$L__BB1_13;
	and.b32  	%r39, %r45, 3;
	setp.lt.u32 	%p8, %r6, 4;
	@%p8 bra 	$L__BB1_8;
	add.s32 	%r65, %r92, %r5;
	mul.wide.u32 	%rd38, %r65, 4;
	add.s64 	%rd39, %rd2, %rd38;
	ld.global.f32 	%f41, [%rd39];
	mad.lo.s32 	%r66, %r92, %r47, %r53;
	mul.wide.u32 	%rd40, %r66, 4;
	add.s64 	%rd41, %rd1, %rd40;
	ld.global.f32 	%f42, [%rd41];
	fma.rn.f32 	%f43, %f41, %f42, %f67;
	add.s32 	%r67, %r65, 1;
	mul.wide.u32 	%rd42, %r67, 4;
	add.s64 	%rd43, %rd2, %rd42;
	ld.global.f32 	%f44, [%rd43];
	add.s32 	%r68, %r66, %r47;
	mul.wide.u32 	%rd44, %r68, 4;
	add.s64 	%rd45, %rd1, %rd44;
	ld.global.f32 	%f45, [%rd45];
	fma.rn.f32 	%f46, %f44, %f45, %f43;
	add.s32 	%r69, %r65, 2;
	mul.wide.u32 	%rd46, %r69, 4;
	add.s64 	%rd47, %rd2, %rd46;
	ld.global.f32 	%f47, [%rd47];
	add.s32 	%r70, %r68, %r47;
	mul.wide.u32 	%rd48, %r70, 4;
	add.s64 	%rd49, %rd1, %rd48;
	ld.global.f32 	%f48, [%rd49];
	fma.rn.f32 	%f49, %f47, %f48, %f46;
	add.s32 	%r71, %r65, 3;
	mul.wide.u32 	%rd50, %r71, 4;
	add.s64 	%rd51, %rd2, %rd50;
	ld.global.f32 	%f50, [%rd51];
	add.s32 	%r72, %r70, %r47;
	mul.wide.u32 	%rd52, %r72, 4;
	add.s64 	%rd53, %rd1, %rd52;
	ld.global.f32 	%f51, [%rd53];
	fma.rn.f32 	%f67, %f50, %f51, %f49;
	add.s32 	%r92, %r92, 4;
$L__BB1_8:
	setp.eq.s32 	%p9, %r39, 0;
	@%p9 bra 	$L__BB1_13;
	setp.eq.s32 	%p10, %r39, 1;
	@%p10 bra 	$L__BB1_11;
	add.s32 	%r73, %r92, %r5;
	mul.wide.u32 	%rd54, %r73, 4;
	add.s64 	%rd55, %rd2, %rd54;
	ld.global.f32 	%f53, [%rd55];
	mad.lo.s32 	%r74, %r92, %r47, %r53;
	mul.wide.u32 	%rd56, %r74, 4;
	add.s64 	%rd57, %rd1, %rd56;
	ld.global.f32 	%f54, [%rd57];
	fma.rn.f32 	%f55, %f53, %f54, %f67;
	add.s32 	%r75, %r73, 1;
	mul.wide.u32 	%rd58, %r75, 4;
	add.s64 	%rd59, %rd2, %rd58;
	ld.global.f32 	%f56, [%rd59];
	add.s32 	%r76, %r74, %r47;
	mul.wide.u32 	%rd60, %r76, 4;
	add.s64 	%rd61, %rd1, %rd60;
	ld.global.f32 	%f57, [%rd61];
	fma.rn.f32 	%f67, %f56, %f57, %f55;
	add.s32 	%r92, %r92, 2;
$L__BB1_11:
	and.b32  	%r77, %r45, 1;
	setp.eq.b32 	%p11, %r77, 1;
	not.pred 	%p12, %p11;
	@%p12 bra 	$L__BB1_13;
	add.s32 	%r78, %r92, %r5;
	mul.wide.u32 	%rd62, %r78, 4;
	add.s64 	%rd63, %rd2, %rd62;
	ld.global.f32 	%f58, [%rd63];
	mad.lo.s32 	%r79, %r92, %r47, %r53;
	mul.wide.u32 	%rd64, %r79, 4;
	add.s64 	%rd65, %rd1, %rd64;
	ld.global.f32 	%f59, [%rd65];
	fma.rn.f32 	%f67, %f58, %f59, %f67;
$L__BB1_13:
	mad.lo.s32 	%r80, %r45, %r1, %r53;
	cvta.to.global.u64 	%rd66, %rd3;
	mul.wide.u32 	%rd67, %r80, 4;
	add.s64 	%rd68, %rd66, %rd67;
	st.global.f32 	[%rd68], %f67;
$L__BB1_14:
	ret;

}


// ===== COMPILED SASS (sm_100) =====

	.target	sm_100

	.elftype	@"ET_EXEC"


//--------------------- .note.nv.tkinfo           --------------------------
	.section	.note.nv.tkinfo,"",@"SHT_NOTE"
	.sectionflags	@"SHF_NOTE_NV_TKINFO"
	.tkinfo
        /*0018*/ 	.word	0x00000002
        /*0030*/ 	.string	""
        /*0030*/ 	.string	"ptxas"
        /*0030*/ 	.string	"Cuda compilation tools, release 13.0, V13.0.88"
        /*0030*/ 	.string	"Build cuda_13.0.r13.0/compiler.36424714_0"
        /*0030*/ 	.string	"-arch sm_100 -m 64 "



//--------------------- .note.nv.cuinfo           --------------------------
	.section	.note.nv.cuinfo,"",@"SHT_NOTE"
	.sectionflags	@"SHF_NOTE_NV_CUINFO"
        /*0018*/ 	.short	0x0002
        /*001a*/ 	.short	0x0064
        /*001c*/ 	.short	0x0082
	.zero		2


//--------------------- .nv.info                  --------------------------
	.section	.nv.info,"",@"SHT_CUDA_INFO"
	.align	4


	//----- nvinfo : EIATTR_REGCOUNT
	.align		4
        /*0000*/ 	.byte	0x04, 0x2f
        /*0002*/ 	.short	(.L_1 - .L_0)
	.align		4
.L_0:
        /*0004*/ 	.word	index@(_Z38matrix_multiplication_kernel_coalescedPKfS0_Pfiii)
        /*0008*/ 	.word	0x00000020


	//----- nvinfo : EIATTR_FRAME_SIZE
	.align		4
.L_1:
        /*000c*/ 	.byte	0x04, 0x11
        /*000e*/ 	.short	(.L_3 - .L_2)
	.align		4
.L_2:
        /*0010*/ 	.word	index@(_Z38matrix_multiplication_kernel_coalescedPKfS0_Pfiii)
        /*0014*/ 	.word	0x00000000


	//----- nvinfo : EIATTR_REGCOUNT
	.align		4
.L_3:
        /*0018*/ 	.byte	0x04, 0x2f
        /*001a*/ 	.short	(.L_5 - .L_4)
	.align		4
.L_4:
        /*001c*/ 	.word	index@(_Z34matrix_multiplication_kernel_naivePKfS0_Pfiii)
        /*0020*/ 	.word	0x00000020


	//----- nvinfo : EIATTR_FRAME_SIZE
	.align		4
.L_5:
        /*0024*/ 	.byte	0x04, 0x11
        /*0026*/ 	.short	(.L_7 - .L_6)
	.align		4
.L_6:
        /*0028*/ 	.word	index@(_Z34matrix_multiplication_kernel_naivePKfS0_Pfiii)
        /*002c*/ 	.word	0x00000000


	//----- nvinfo : EIATTR_MIN_STACK_SIZE
	.align		4
.L_7:
        /*0030*/ 	.byte	0x04, 0x12
        /*0032*/ 	.short	(.L_9 - .L_8)
	.align		4
.L_8:
        /*0034*/ 	.word	index@(_Z34matrix_multiplication_kernel_naivePKfS0_Pfiii)
        /*0038*/ 	.word	0x00000000


	//----- nvinfo : EIATTR_MIN_STACK_SIZE
	.align		4
.L_9:
        /*003c*/ 	.byte	0x04, 0x12
        /*003e*/ 	.short	(.L_11 - .L_10)
	.align		4
.L_10:
        /*0040*/ 	.word	index@(_Z38matrix_multiplication_kernel_coalescedPKfS0_Pfiii)
        /*0044*/ 	.word	0x00000000
.L_11:


//--------------------- .nv.compat                --------------------------
	.section	.nv.compat,"",@"SHT_CUDA_COMPAT_INFO"
	.align	4
        /*0000*/ 	.byte	0x02, 0x09, 0x00, 0x00, 0x02, 0x02, 0x01, 0x00, 0x02, 0x05, 0x05, 0x00, 0x03, 0x07, 0x01, 0x01
        /*0010*/ 	.byte	0x02, 0x03, 0x00, 0x00, 0x02, 0x06, 0x01, 0x00, 0x04, 0x0b, 0x08, 0x00, 0x09, 0x00, 0x00, 0x00
        /*0020*/ 	.byte	0x00, 0x00, 0x00, 0x00


//--------------------- .nv.info._Z34matrix_multiplication_kernel_naivePKfS0_Pfiii --------------------------
	.section	.nv.info._Z34matrix_multiplication_kernel_naivePKfS0_Pfiii,"",@"SHT_CUDA_INFO"
	.sectionflags	@""
	.align	4


	//----- nvinfo : EIATTR_CUDA_API_VERSION
	.align		4
        /*0000*/ 	.byte	0x04, 0x37
        /*0002*/ 	.short	(.L_13 - .L_12)
.L_12:
        /*0004*/ 	.word	0x00000082


	//----- nvinfo : EIATTR_KPARAM_INFO
	.align		4
.L_13:
        /*0008*/ 	.byte	0x04, 0x17
        /*000a*/ 	.short	(.L_15 - .L_14)
.L_14:
        /*000c*/ 	.word	0x00000000
        /*0010*/ 	.short	0x0005
        /*0012*/ 	.short	0x0020
        /*0014*/ 	.byte	0x00, 0xf0, 0x11, 0x00


	//----- nvinfo : EIATTR_KPARAM_INFO
	.align		4
.L_15:
        /*0018*/ 	.byte	0x04, 0x17
        /*001a*/ 	.short	(.L_17 - .L_16)
.L_16:
        /*001c*/ 	.word	0x00000000
        /*0020*/ 	.short	0x0004
        /*0022*/ 	.short	0x001c
        /*0024*/ 	.byte	0x00, 0xf0, 0x11, 0x00


	//----- nvinfo : EIATTR_KPARAM_INFO
	.align		4
.L_17:
        /*0028*/ 	.byte	0x04, 0x17
        /*002a*/ 	.short	(.L_19 - .L_18)
.L_18:
        /*002c*/ 	.word	0x00000000
        /*0030*/ 	.short	0x0003
        /*0032*/ 	.short	0x0018
        /*0034*/ 	.byte	0x00, 0xf0, 0x11, 0x00


	//----- nvinfo : EIATTR_KPARAM_INFO
	.align		4
.L_19:
        /*0038*/ 	.byte	0x04, 0x17
        /*003a*/ 	.short	(.L_21 - .L_20)
.L_20:
        /*003c*/ 	.word	0x00000000
        /*0040*/ 	.short	0x0002
        /*0042*/ 	.short	0x0010
        /*0044*/ 	.byte	0x00, 0xf5, 0x21, 0x00


	//----- nvinfo : EIATTR_KPARAM_INFO
	.align		4
.L_21:
        /*0048*/ 	.byte	0x04, 0x17
        /*004a*/ 	.short	(.L_23 - .L_22)
.L_22:
        /*004c*/ 	.word	0x00000000
        /*0050*/ 	.short	0x0001
        /*0052*/ 	.short	0x0008
        /*0054*/ 	.byte	0x00, 0xf5, 0x21, 0x00


	//----- nvinfo : EIATTR_KPARAM_INFO
	.align		4
.L_23:
        /*0058*/ 	.byte	0x04, 0x17
        /*005a*/ 	.short	(.L_25 - .L_24)
.L_24:
        /*005c*/ 	.word	0x00000000
        /*0060*/ 	.short	0x0000
        /*0062*/ 	.short	0x0000
        /*0064*/ 	.byte	0x00, 0xf5, 0x21, 0x00


	//----- nvinfo : EIATTR_SPARSE_MMA_MASK
	.align		4
.L_25:
        /*0068*/ 	.byte	0x03, 0x50
        /*006a*/ 	.short	0x0000


	//----- nvinfo : EIATTR_MAXREG_COUNT
	.align		4
        /*006c*/ 	.byte	0x03, 0x1b
        /*006e*/ 	.short	0x00ff


	//----- nvinfo : EIATTR_MERCURY_ISA_VERSION
	.align		4
        /*0070*/ 	.byte	0x03, 0x5f
        /*0072*/ 	.short	0x0101


	//----- nvinfo : EIATTR_VRC_CTA_INIT_COUNT
	.align		4
        /*0074*/ 	.byte	0x02, 0x4a
	.zero		1
	.zero		1


	//----- nvinfo : EIATTR_EXIT_INSTR_OFFSETS
	.align		4
        /*0078*/ 	.byte	0x04, 0x1c
        /*007a*/ 	.short	(.L_27 - .L_26)


	//   ....[0]....
.L_26:
        /*007c*/ 	.word	0x000000d0


	//   ....[1]....
        /*0080*/ 	.word	0x00000a80


	//----- nvinfo : EIATTR_CBANK_PARAM_SIZE
	.align		4
.L_27:
        /*0084*/ 	.byte	0x03, 0x19
        /*0086*/ 	.short	0x0024


	//----- nvinfo : EIATTR_PARAM_CBANK
	.align		4
        /*0088*/ 	.byte	0x04, 0x0a
        /*008a*/ 	.short	(.L_29 - .L_28)
	.align		4
.L_28:
        /*008c*/ 	.word	index@(.nv.constant0._Z34matrix_multiplication_kernel_naivePKfS0_Pfiii)
        /*0090*/ 	.short	0x0380
        /*0092*/ 	.short	0x0024


	//----- nvinfo : EIATTR_SW_WAR
	.align		4
.L_29:
        /*0094*/ 	.byte	0x04, 0x36
        /*0096*/ 	.short	(.L_31 - .L_30)
.L_30:
        /*0098*/ 	.word	0x00000008
.L_31:


//--------------------- .nv.info._Z38matrix_multiplication_kernel_coalescedPKfS0_Pfiii --------------------------
	.section	.nv.info._Z38matrix_multiplication_kernel_coalescedPKfS0_Pfiii,"",@"SHT_CUDA_INFO"
	.sectionflags	@""
	.align	4


	//----- nvinfo : EIATTR_CUDA_API_VERSION
	.align		4
        /*0000*/ 	.byte	0x04, 0x37
        /*0002*/ 	.short	(.L_33 - .L_32)
.L_32:
        /*0004*/ 	.word	0x00000082


	//----- nvinfo : EIATTR_KPARAM_INFO
	.align		4
.L_33:
        /*0008*/ 	.byte	0x04, 0x17
        /*000a*/ 	.short	(.L_35 - .L_34)
.L_34:
        /*000c*/ 	.word	0x00000000
        /*0010*/ 	.short	0x0005
        /*0012*/ 	.short	0x0020
        /*0014*/ 	.byte	0x00, 0xf0, 0x11, 0x00


	//----- nvinfo : EIATTR_KPARAM_INFO
	.align		4
.L_35:
        /*0018*/ 	.byte	0x04, 0x17
        /*001a*/ 	.short	(.L_37 - .L_36)
.L_36:
        /*001c*/ 	.word	0x00000000
        /*0020*/ 	.short	0x0004
        /*0022*/ 	.short	0x001c
        /*0024*/ 	.byte	0x00, 0xf0, 0x11, 0x00


	//----- nvinfo : EIATTR_KPARAM_INFO
	.align		4
.L_37:
        /*0028*/ 	.byte	0x04, 0x17
        /*002a*/ 	.short	(.L_39 - .L_38)
.L_38:
        /*002c*/ 	.word	0x00000000
        /*0030*/ 	.short	0x0003
        /*0032*/ 	.short	0x0018
        /*0034*/ 	.byte	0x00, 0xf0, 0x11, 0x00


	//----- nvinfo : EIATTR_KPARAM_INFO
	.align		4
.L_39:
        /*0038*/ 	.byte	0x04, 0x17
        /*003a*/ 	.short	(.L_41 - .L_40)
.L_40:
        /*003c*/ 	.word	0x00000000
        /*0040*/ 	.short	0x0002
        /*0042*/ 	.short	0x0010
        /*0044*/ 	.byte	0x00, 0xf5, 0x21, 0x00


	//----- nvinfo : EIATTR_KPARAM_INFO
	.align		4
.L_41:
        /*0048*/ 	.byte	0x04, 0x17
        /*004a*/ 	.short	(.L_43 - .L_42)
.L_42:
        /*004c*/ 	.word	0x00000000
        /*0050*/ 	.short	0x0001
        /*0052*/ 	.short	0x0008
        /*0054*/ 	.byte	0x00, 0xf5, 0x21, 0x00


	//----- nvinfo : EIATTR_KPARAM_INFO
	.align		4
.L_43:
        /*0058*/ 	.byte	0x04, 0x17
        /*005a*/ 	.short	(.L_45 - .L_44)
.L_44:
        /*005c*/ 	.word	0x00000000
        /*0060*/ 	.short	0x0000
        /*0062*/ 	.short	0x0000
        /*0064*/ 	.byte	0x00, 0xf5, 0x21, 0x00


	//----- nvinfo : EIATTR_SPARSE_MMA_MASK
	.align		4
.L_45:
        /*0068*/ 	.byte	0x03, 0x50
        /*006a*/ 	.short	0x0000


	//----- nvinfo : EIATTR_MAXREG_COUNT
	.align		4
        /*006c*/ 	.byte	0x03, 0x1b
        /*006e*/ 	.short	0x00ff


	//----- nvinfo : EIATTR_MERCURY_ISA_VERSION
	.align		4
        /*0070*/ 	.byte	0x03, 0x5f
        /*0072*/ 	.short	0x0101


	//----- nvinfo : EIATTR_VRC_CTA_INIT_COUNT
	.align		4
        /*0074*/ 	.byte	0x02, 0x4a
	.zero		1
	.zero		1


	//----- nvinfo : EIATTR_EXIT_INSTR_OFFSETS
	.align		4
        /*0078*/ 	.byte	0x04, 0x1c
        /*007a*/ 	.short	(.L_47 - .L_46)


	//   ....[0]....
.L_46:
        /*007c*/ 	.word	0x000000a0


	//   ....[1]....
        /*0080*/ 	.word	0x00000a50


	//----- nvinfo : EIATTR_CBANK_PARAM_SIZE
	.align		4
.L_47:
        /*0084*/ 	.byte	0x03, 0x19
        /*0086*/ 	.short	0x0024


	//----- nvinfo : EIATTR_PARAM_CBANK
	.align		4
        /*0088*/ 	.byte	0x04, 0x0a
        /*008a*/ 	.short	(.L_49 - .L_48)
	.align		4
.L_48:
        /*008c*/ 	.word	index@(.nv.constant0._Z38matrix_multiplication_kernel_coalescedPKfS0_Pfiii)
        /*0090*/ 	.short	0x0380
        /*0092*/ 	.short	0x0024


	//----- nvinfo : EIATTR_SW_WAR
	.align		4
.L_49:
        /*0094*/ 	.byte	0x04, 0x36
        /*0096*/ 	.short	(.L_51 - .L_50)
.L_50:
        /*0098*/ 	.word	0x00000008
.L_51:


//--------------------- .nv.callgraph             --------------------------
	.section	.nv.callgraph,"",@"SHT_CUDA_CALLGRAPH"
	.align	4
	.sectionentsize	8
	.align		4
        /*0000*/ 	.word	0x00000000
	.align		4
        /*0004*/ 	.word	0xffffffff
	.align		4
        /*0008*/ 	.word	0x00000000
	.align		4
        /*000c*/ 	.word	0xfffffffe
	.align		4
        /*0010*/ 	.word	0x00000000
	.align		4
        /*0014*/ 	.word	0xfffffffd
	.align		4
        /*0018*/ 	.word	0x00000000
	.align		4
        /*001c*/ 	.word	0xfffffffc


//--------------------- .text._Z34matrix_multiplication_kernel_naivePKfS0_Pfiii --------------------------
	.section	.text._Z34matrix_multiplication_kernel_naivePKfS0_Pfiii,"ax",@progbits
	.align	128
        .global         _Z34matrix_multiplication_kernel_naivePKfS0_Pfiii
        .type           _Z34matrix_multiplication_kernel_naivePKfS0_Pfiii,@function
        .size           _Z34matrix_multiplication_kernel_naivePKfS0_Pfiii,(.L_x_10 - _Z34matrix_multiplication_kernel_naivePKfS0_Pfiii)
        .other          _Z34matrix_multiplication_kernel_naivePKfS0_Pfiii,@"STO_CUDA_ENTRY STV_DEFAULT"
_Z34matrix_multiplication_kernel_naivePKfS0_Pfiii:
.text._Z34matrix_multiplication_kernel_naivePKfS0_Pfiii:
[----:B------:R-:W-:Y:S01]  /*0000*/  LDC R1, c[0x0][0x37c] ;  /* 0x0000df00ff017b82 */ /* 0x000fe20000000800 */
[----:B------:R-:W0:Y:S07]  /*0010*/  S2R R8, SR_TID.Y ;  /* 0x0000000000087919 */ /* 0x000e2e0000002200 */
[----:B------:R-:W1:Y:S01]  /*0020*/  S2UR UR4, SR_CTAID.Y ;  /* 0x00000000000479c3 */ /* 0x000e620000002600 */
[----:B------:R-:W2:Y:S07]  /*0030*/  S2R R2, SR_TID.X ;  /* 0x0000000000027919 */ /* 0x000eae0000002100 */
[----:B------:R-:W2:Y:S01]  /*0040*/  LDC R3, c[0x0][0x360] ;  /* 0x0000d800ff037b82 */ /* 0x000ea20000000800 */
[----:B------:R-:W1:Y:S07]  /*0050*/  LDCU UR5, c[0x0][0x364] ;  /* 0x00006c80ff0577ac */ /* 0x000e6e0008000800 */
[----:B------:R-:W2:Y:S08]  /*0060*/  S2UR UR6, SR_CTAID.X ;  /* 0x00000000000679c3 */ /* 0x000eb00000002500 */
[----:B------:R-:W3:Y:S01]  /*0070*/  LDC.64 R4, c[0x0][0x398] ;  /* 0x0000e600ff047b82 */ /* 0x000ee20000000a00 */
[----:B-1----:R-:W-:-:S06]  /*0080*/  UIMAD UR4, UR4, UR5, URZ ;  /* 0x00000005040472a4 */ /* 0x002fcc000f8e02ff */
[----:B0-----:R-:W-:Y:S01]  /*0090*/  IADD3 R0, PT, PT, R8, UR4, RZ ;  /* 0x0000000408007c10 */ /* 0x001fe2000fffe0ff */
[----:B--2---:R-:W-:-:S03]  /*00a0*/  IMAD R3, R3, UR6, R2 ;  /* 0x0000000603037c24 */ /* 0x004fc6000f8e0202 */
[----:B---3--:R-:W-:-:S04]  /*00b0*/  ISETP.GE.U32.AND P0, PT, R0, R5, PT ;  /* 0x000000050000720c */ /* 0x008fc80003f06070 */
[----:B------:R-:W-:-:S13]  /*00c0*/  ISETP.GE.U32.OR P0, PT, R3, R4, P0 ;  /* 0x000000040300720c */ /* 0x000fda0000706470 */
[----:B------:R-:W-:Y:S05]  /*00d0*/  @P0 EXIT ;  /* 0x000000000000094d */ /* 0x000fea0003800000 */
[----:B------:R-:W0:Y:S01]  /*00e0*/  LDC R2, c[0x0][0x3a0] ;  /* 0x0000e800ff027b82 */ /* 0x000e220000000800 */
[----:B------:R-:W1:Y:S01]  /*00f0*/  LDCU.64 UR6, c[0x0][0x358] ;  /* 0x00006b00ff0677ac */ /* 0x000e620008000a00 */
[----:B------:R-:W-:Y:S01]  /*0100*/  HFMA2 R25, -RZ, RZ, 0, 0 ;  /* 0x00000000ff197431 */ /* 0x000fe200000001ff */
[----:B0-----:R-:W-:-:S13]  /*0110*/  ISETP.GE.AND P0, PT, R2, 0x1, PT ;  /* 0x000000010200780c */ /* 0x001fda0003f06270 */
[----:B-1----:R-:W-:Y:S05]  /*0120*/  @!P0 BRA `(.L_x_0) ;  /* 0x0000000800448947 */ /* 0x002fea0003800000 */
[C---:B------:R-:W-:Y:S02]  /*0130*/  ISETP.GE.U32.AND P1, PT, R2.reuse, 0x8, PT ;  /* 0x000000080200780c */ /* 0x040fe40003f26070 */
[----:B------:R-:W-:Y:S02]  /*0140*/  LOP3.LUT R6, R2, 0x7, RZ, 0xc0, !PT ;  /* 0x0000000702067812 */ /* 0x000fe400078ec0ff */
[----:B------:R-:W-:Y:S02]  /*0150*/  MOV R25, RZ ;  /* 0x000000ff00197202 */ /* 0x000fe40000000f00 */
[----:B------:R-:W-:Y:S02]  /*0160*/  ISETP.NE.AND P0, PT, R6, RZ, PT ;  /* 0x000000ff0600720c */ /* 0x000fe40003f05270 */
[----:B------:R-:W-:-:S05]  /*0170*/  MOV R7, RZ ;  /* 0x000000ff00077202 */ /* 0x000fca0000000f00 */
[----:B------:R-:W-:Y:S06]  /*0180*/  @!P1 BRA `(.L_x_1) ;  /* 0x0000000400249947 */ /* 0x000fec0003800000 */
[----:B------:R-:W-:Y:S01]  /*0190*/  LOP3.LUT R7, R2, 0x7ffffff8, RZ, 0xc0, !PT ;  /* 0x7ffffff802077812 */ /* 0x000fe200078ec0ff */
[C---:B------:R-:W-:Y:S01]  /*01a0*/  IMAD R10, R5.reuse, 0x3, R0 ;  /* 0x00000003050a7824 */ /* 0x040fe200078e0200 */
[C---:B------:R-:W-:Y:S01]  /*01b0*/  IADD3 R4, PT, PT, R5.reuse, UR4, R8 ;  /* 0x0000000405047c10 */ /* 0x040fe2000fffe008 */
[C-C-:B------:R-:W-:Y:S01]  /*01c0*/  IMAD R14, R5.reuse, 0x5, R0.reuse ;  /* 0x00000005050e7824 */ /* 0x140fe200078e0200 */
[CC--:B------:R-:W-:Y:S01]  /*01d0*/  LEA R8, R5.reuse, R0.reuse, 0x1 ;  /* 0x0000000005087211 */ /* 0x0c0fe200078e08ff */
[C-C-:B------:R-:W-:Y:S01]  /*01e0*/  IMAD R9, R5.reuse, 0x6, R0.reuse ;  /* 0x0000000605097824 */ /* 0x140fe200078e0200 */
[C---:B------:R-:W-:Y:S01]  /*01f0*/  LEA R12, R5.reuse, R0, 0x2 ;  /* 0x00000000050c7211 */ /* 0x040fe200078e10ff */
[----:B------:R-:W-:Y:S01]  /*0200*/  IMAD R11, R5, 0x7, R0 ;  /* 0x00000007050b7824 */ /* 0x000fe200078e0200 */
[----:B------:R-:W-:Y:S01]  /*0210*/  MOV R25, RZ ;  /* 0x000000ff00197202 */ /* 0x000fe20000000f00 */
[----:B------:R-:W-:Y:S01]  /*0220*/  IMAD R15, R3, R2, 0x3 ;  /* 0x00000003030f7424 */ /* 0x000fe200078e0202 */
[----:B------:R-:W-:-:S02]  /*0230*/  MOV R13, R0 ;  /* 0x00000000000d7202 */ /* 0x000fc40000000f00 */
[----:B------:R-:W-:-:S07]  /*0240*/  IADD3 R24, PT, PT, -R7, RZ, RZ ;  /* 0x000000ff07187210 */ /* 0x000fce0007ffe1ff */
.L_x_2:
[----:B------:R-:W0:Y:S01]  /*0250*/  LDC.64 R20, c[0x0][0x380] ;  /* 0x0000e000ff147b82 */ /* 0x000e220000000a00 */
[----:B------:R-:W-:-:S07]  /*0260*/  IADD3 R23, PT, PT, R15, -0x3, RZ ;  /* 0xfffffffd0f177810 */ /* 0x000fce0007ffe0ff */
[----:B------:R-:W1:Y:S01]  /*0270*/  LDC.64 R16, c[0x0][0x388] ;  /* 0x0000e200ff107b82 */ /* 0x000e620000000a00 */
[----:B0-----:R-:W-:-:S06]  /*0280*/  IMAD.WIDE.U32 R22, R23, 0x4, R20 ;  /* 0x0000000417167825 */ /* 0x001fcc00078e0014 */
[----:B------:R-:W2:Y:S01]  /*0290*/  LDG.E R22, desc[UR6][R22.64] ;  /* 0x0000000616167981 */ /* 0x000ea2000c1e1900 */
[----:B-1----:R-:W-:-:S06]  /*02a0*/  IMAD.WIDE.U32 R18, R13, 0x4, R16 ;  /* 0x000000040d127825 */ /* 0x002fcc00078e0010 */
[----:B------:R-:W2:Y:S01]  /*02b0*/  LDG.E R18, desc[UR6][R18.64] ;  /* 0x0000000612127981 */ /* 0x000ea2000c1e1900 */
[----:B------:R-:W-:Y:S01]  /*02c0*/  IADD3 R27, PT, PT, R15, -0x2, RZ ;  /* 0xfffffffe0f1b7810 */ /* 0x000fe20007ffe0ff */
[----:B------:R-:W-:-:S06]  /*02d0*/  IMAD.WIDE.U32 R28, R4, 0x4, R16 ;  /* 0x00000004041c7825 */ /* 0x000fcc00078e0010 */
[----:B------:R-:W3:Y:S01]  /*02e0*/  LDG.E R28, desc[UR6][R28.64] ;  /* 0x000000061c1c7981 */ /* 0x000ee2000c1e1900 */
[----:B--2---:R-:W-:Y:S01]  /*02f0*/  FFMA R25, R22, R18, R25 ;  /* 0x0000001216197223 */ /* 0x004fe20000000019 */
[----:B------:R-:W-:Y:S01]  /*0300*/  IMAD.WIDE.U32 R22, R27, 0x4, R20 ;  /* 0x000000041b167825 */ /* 0x000fe200078e0014 */
[----:B------:R-:W-:-:S05]  /*0310*/  IADD3 R27, PT, PT, R15, -0x1, RZ ;  /* 0xffffffff0f1b7810 */ /* 0x000fca0007ffe0ff */
[----:B------:R-:W-:Y:S01]  /*0320*/  IMAD.WIDE.U32 R26, R27, 0x4, R20 ;  /* 0x000000041b1a7825 */ /* 0x000fe200078e0014 */
[----:B------:R-:W3:Y:S04]  /*0330*/  LDG.E R22, desc[UR6][R22.64] ;  /* 0x0000000616167981 */ /* 0x000ee8000c1e1900 */
[----:B------:R0:W2:Y:S02]  /*0340*/  LDG.E R18, desc[UR6][R26.64] ;  /* 0x000000061a127981 */ /* 0x0000a4000c1e1900 */
[----:B0-----:R-:W-:-:S05]  /*0350*/  IMAD.WIDE.U32 R26, R8, 0x4, R16 ;  /* 0x00000004081a7825 */ /* 0x001fca00078e0010 */
[----:B------:R-:W2:Y:S01]  /*0360*/  LDG.E R19, desc[UR6][R26.64] ;  /* 0x000000061a137981 */ /* 0x000ea2000c1e1900 */
[----:B------:R-:W-:Y:S01]  /*0370*/  IADD3 R23, PT, PT, R15, 0x1, RZ ;  /* 0x000000010f177810 */ /* 0x000fe20007ffe0ff */
[----:B---3--:R-:W-:-:S04]  /*0380*/  FFMA R25, R22, R28, R25 ;  /* 0x0000001c16197223 */ /* 0x008fc80000000019 */
[----:B--2---:R-:W-:Y:S01]  /*0390*/  FFMA R25, R18, R19, R25 ;  /* 0x0000001312197223 */ /* 0x004fe20000000019 */
[----:B------:R-:W-:-:S05]  /*03a0*/  IMAD.WIDE.U32 R18, R15, 0x4, R20 ;  /* 0x000000040f127825 */ /* 0x000fca00078e0014 */
[----:B------:R0:W2:Y:S02]  /*03b0*/  LDG.E R28, desc[UR6][R18.64] ;  /* 0x00000006121c7981 */ /* 0x0000a4000c1e1900 */
[----:B0-----:R-:W-:-:S04]  /*03c0*/  IMAD.WIDE.U32 R18, R23, 0x4, R20 ;  /* 0x0000000417127825 */ /* 0x001fc800078e0014 */
[--C-:B------:R-:W-:Y:S02]  /*03d0*/  IMAD.WIDE.U32 R22, R10, 0x4, R16.reuse ;  /* 0x000000040a167825 */ /* 0x100fe400078e0010 */
[----:B------:R-:W3:Y:S04]  /*03e0*/  LDG.E R18, desc[UR6][R18.64] ;  /* 0x0000000612127981 */ /* 0x000ee8000c1e1900 */
[----:B------:R0:W2:Y:S02]  /*03f0*/  LDG.E R29, desc[UR6][R22.64] ;  /* 0x00000006161d7981 */ /* 0x0000a4000c1e1900 */
[----:B0-----:R-:W-:-:S05]  /*0400*/  IMAD.WIDE.U32 R22, R12, 0x4, R16 ;  /* 0x000000040c167825 */ /* 0x001fca00078e0010 */
[----:B------:R0:W3:Y:S01]  /*0410*/  LDG.E R26, desc[UR6][R22.64] ;  /* 0x00000006161a7981 */ /* 0x0000e2000c1e1900 */
[C---:B------:R-:W-:Y:S02]  /*0420*/  IADD3 R27, PT, PT, R15.reuse, 0x3, RZ ;  /* 0x000000030f1b7810 */ /* 0x040fe40007ffe0ff */
[C---:B0-----:R-:W-:Y:S01]  /*0430*/  IADD3 R23, PT, PT, R15.reuse, 0x4, RZ ;  /* 0x000000040f177810 */ /* 0x041fe20007ffe0ff */
[----:B--2---:R-:W-:Y:S01]  /*0440*/  FFMA R25, R28, R29, R25 ;  /* 0x0000001d1c197223 */ /* 0x004fe20000000019 */
[----:B------:R-:W-:-:S05]  /*0450*/  IADD3 R29, PT, PT, R15, 0x2, RZ ;  /* 0x000000020f1d7810 */ /* 0x000fca0007ffe0ff */
[----:B------:R-:W-:-:S06]  /*0460*/  IMAD.WIDE.U32 R28, R29, 0x4, R20 ;  /* 0x000000041d1c7825 */ /* 0x000fcc00078e0014 */
[----:B------:R-:W2:Y:S01]  /*0470*/  LDG.E R28, desc[UR6][R28.64] ;  /* 0x000000061c1c7981 */ /* 0x000ea2000c1e1900 */
[----:B---3--:R-:W-:Y:S01]  /*0480*/  FFMA R25, R18, R26, R25 ;  /* 0x0000001a12197223 */ /* 0x008fe20000000019 */
[----:B------:R-:W-:-:S04]  /*0490*/  IMAD.WIDE.U32 R18, R14, 0x4, R16 ;  /* 0x000000040e127825 */ /* 0x000fc800078e0010 */
[--C-:B------:R-:W-:Y:S02]  /*04a0*/  IMAD.WIDE.U32 R26, R27, 0x4, R20.reuse ;  /* 0x000000041b1a7825 */ /* 0x100fe400078e0014 */
[----:B------:R-:W2:Y:S02]  /*04b0*/  LDG.E R18, desc[UR6][R18.64] ;  /* 0x0000000612127981 */ /* 0x000ea4000c1e1900 */
[----:B------:R-:W-:Y:S02]  /*04c0*/  IMAD.WIDE.U32 R20, R23, 0x4, R20 ;  /* 0x0000000417147825 */ /* 0x000fe400078e0014 */
[----:B------:R-:W3:Y:S02]  /*04d0*/  LDG.E R26, desc[UR6][R26.64] ;  /* 0x000000061a1a7981 */ /* 0x000ee4000c1e1900 */
[--C-:B------:R-:W-:Y:S02]  /*04e0*/  IMAD.WIDE.U32 R22, R9, 0x4, R16.reuse ;  /* 0x0000000409167825 */ /* 0x100fe400078e0010 */
[----:B------:R-:W4:Y:S02]  /*04f0*/  LDG.E R20, desc[UR6][R20.64] ;  /* 0x0000000614147981 */ /* 0x000f24000c1e1900 */
[----:B------:R-:W-:-:S02]  /*0500*/  IMAD.WIDE.U32 R16, R11, 0x4, R16 ;  /* 0x000000040b107825 */ /* 0x000fc400078e0010 */
[----:B------:R-:W3:Y:S04]  /*0510*/  LDG.E R23, desc[UR6][R22.64] ;  /* 0x0000000616177981 */ /* 0x000ee8000c1e1900 */
[----:B------:R-:W4:Y:S01]  /*0520*/  LDG.E R16, desc[UR6][R16.64] ;  /* 0x0000000610107981 */ /* 0x000f22000c1e1900 */
[----:B------:R-:W-:-:S04]  /*0530*/  IADD3 R24, PT, PT, R24, 0x8, RZ ;  /* 0x0000000818187810 */ /* 0x000fc80007ffe0ff */
[----:B------:R-:W-:Y:S02]  /*0540*/  ISETP.NE.AND P1, PT, R24, RZ, PT ;  /* 0x000000ff1800720c */ /* 0x000fe40003f25270 */
[----:B------:R-:W-:Y:S02]  /*0550*/  IADD3 R15, PT, PT, R15, 0x8, RZ ;  /* 0x000000080f0f7810 */ /* 0x000fe40007ffe0ff */
[C---:B------:R-:W-:Y:S02]  /*0560*/  LEA R4, R5.reuse, R4, 0x3 ;  /* 0x0000000405047211 */ /* 0x040fe400078e18ff */
[C---:B------:R-:W-:Y:S02]  /*0570*/  LEA R8, R5.reuse, R8, 0x3 ;  /* 0x0000000805087211 */ /* 0x040fe400078e18ff */
[C---:B------:R-:W-:Y:S02]  /*0580*/  LEA R10, R5.reuse, R10, 0x3 ;  /* 0x0000000a050a7211 */ /* 0x040fe400078e18ff */
[----:B------:R-:W-:-:S02]  /*0590*/  LEA R12, R5, R12, 0x3 ;  /* 0x0000000c050c7211 */ /* 0x000fc400078e18ff */
[C---:B------:R-:W-:Y:S02]  /*05a0*/  LEA R14, R5.reuse, R14, 0x3 ;  /* 0x0000000e050e7211 */ /* 0x040fe400078e18ff */
[C---:B------:R-:W-:Y:S02]  /*05b0*/  LEA R9, R5.reuse, R9, 0x3 ;  /* 0x0000000905097211 */ /* 0x040fe400078e18ff */
[C---:B------:R-:W-:Y:S02]  /*05c0*/  LEA R11, R5.reuse, R11, 0x3 ;  /* 0x0000000b050b7211 */ /* 0x040fe400078e18ff */
[----:B------:R-:W-:Y:S01]  /*05d0*/  LEA R13, R5, R13, 0x3 ;  /* 0x0000000d050d7211 */ /* 0x000fe200078e18ff */
[----:B--2---:R-:W-:-:S04]  /*05e0*/  FFMA R25, R28, R18, R25 ;  /* 0x000000121c197223 */ /* 0x004fc80000000019 */
[----:B---3--:R-:W-:-:S04]  /*05f0*/  FFMA R25, R26, R23, R25 ;  /* 0x000000171a197223 */ /* 0x008fc80000000019 */
[----:B----4-:R-:W-:Y:S01]  /*0600*/  FFMA R25, R20, R16, R25 ;  /* 0x0000001014197223 */ /* 0x010fe20000000019 */
[----:B------:R-:W-:Y:S06]  /*0610*/  @P1 BRA `(.L_x_2) ;  /* 0xfffffffc000c1947 */ /* 0x000fec000383ffff */
.L_x_1:
[----:B------:R-:W-:Y:S05]  /*0620*/  @!P0 BRA `(.L_x_0) ;  /* 0x0000000400048947 */ /* 0x000fea0003800000 */
[----:B------:R-:W-:Y:S02]  /*0630*/  ISETP.GE.U32.AND P0, PT, R6, 0x4, PT ;  /* 0x000000040600780c */ /* 0x000fe40003f06070 */
[----:B------:R-:W-:-:S04]  /*0640*/  LOP3.LUT R24, R2, 0x3, RZ, 0xc0, !PT ;  /* 0x0000000302187812 */ /* 0x000fc800078ec0ff */
[----:B------:R-:W-:-:S07]  /*0650*/  ISETP.NE.AND P1, PT, R24, RZ, PT ;  /* 0x000000ff1800720c */ /* 0x000fce0003f25270 */
[----:B------:R-:W-:Y:S06]  /*0660*/  @!P0 BRA `(.L_x_3) ;  /* 0x00000000007c8947 */ /* 0x000fec0003800000 */
[----:B------:R-:W0:Y:S01]  /*0670*/  LDC.64 R8, c[0x0][0x388] ;  /* 0x0000e200ff087b82 */ /* 0x000e220000000a00 */
[----:B------:R-:W-:Y:S02]  /*0680*/  IMAD R13, R3, R2, R7 ;  /* 0x00000002030d7224 */ /* 0x000fe400078e0207 */
[----:B------:R-:W-:-:S03]  /*0690*/  IMAD R6, R7, R5, R0 ;  /* 0x0000000507067224 */ /* 0x000fc600078e0200 */
[C---:B------:R-:W-:Y:S02]  /*06a0*/  IADD3 R21, PT, PT, R13.reuse, 0x1, RZ ;  /* 0x000000010d157810 */ /* 0x040fe40007ffe0ff */
[----:B------:R-:W1:Y:S01]  /*06b0*/  LDC.64 R10, c[0x0][0x380] ;  /* 0x0000e000ff0a7b82 */ /* 0x000e620000000a00 */
[C---:B------:R-:W-:Y:S02]  /*06c0*/  IADD3 R15, PT, PT, R13.reuse, 0x2, RZ ;  /* 0x000000020d0f7810 */ /* 0x040fe40007ffe0ff */
[----:B------:R-:W-:Y:S01]  /*06d0*/  IADD3 R27, PT, PT, R13, 0x3, RZ ;  /* 0x000000030d1b7810 */ /* 0x000fe20007ffe0ff */
[C---:B0-----:R-:W-:Y:S01]  /*06e0*/  IMAD.WIDE.U32 R18, R6.reuse, 0x4, R8 ;  /* 0x0000000406127825 */ /* 0x041fe200078e0008 */
[----:B------:R-:W-:-:S04]  /*06f0*/  IADD3 R6, PT, PT, R6, R5, RZ ;  /* 0x0000000506067210 */ /* 0x000fc80007ffe0ff */
[CC--:B------:R-:W-:Y:S01]  /*0700*/  IADD3 R14, PT, PT, R6.reuse, R5.reuse, RZ ;  /* 0x00000005060e7210 */ /* 0x0c0fe20007ffe0ff */
[--C-:B-1----:R-:W-:Y:S01]  /*0710*/  IMAD.WIDE.U32 R22, R13, 0x4, R10.reuse ;  /* 0x000000040d167825 */ /* 0x102fe200078e000a */
[----:B------:R-:W2:Y:S03]  /*0720*/  LDG.E R18, desc[UR6][R18.64] ;  /* 0x0000000612127981 */ /* 0x000ea6000c1e1900 */
[----:B------:R-:W-:Y:S01]  /*0730*/  IMAD.WIDE.U32 R20, R21, 0x4, R10 ;  /* 0x0000000415147825 */ /* 0x000fe200078e000a */
[----:B------:R-:W2:Y:S03]  /*0740*/  LDG.E R4, desc[UR6][R22.64] ;  /* 0x0000000616047981 */ /* 0x000ea6000c1e1900 */
[----:B------:R-:W-:Y:S01]  /*0750*/  IMAD.WIDE.U32 R16, R6, 0x4, R8 ;  /* 0x0000000406107825 */ /* 0x000fe200078e0008 */
[----:B------:R-:W-:Y:S01]  /*0760*/  IADD3 R29, PT, PT, R14, R5, RZ ;  /* 0x000000050e1d7210 */ /* 0x000fe20007ffe0ff */
[----:B------:R-:W3:Y:S02]  /*0770*/  LDG.E R20, desc[UR6][R20.64] ;  /* 0x0000000614147981 */ /* 0x000ee4000c1e1900 */
[----:B------:R-:W-:-:S02]  /*0780*/  IMAD.WIDE.U32 R12, R15, 0x4, R10 ;  /* 0x000000040f0c7825 */ /* 0x000fc400078e000a */
[----:B------:R-:W3:Y:S02]  /*0790*/  LDG.E R17, desc[UR6][R16.64] ;  /* 0x0000000610117981 */ /* 0x000ee4000c1e1900 */
[----:B------:R-:W-:Y:S02]  /*07a0*/  IMAD.WIDE.U32 R14, R14, 0x4, R8 ;  /* 0x000000040e0e7825 */ /* 0x000fe400078e0008 */
[----:B------:R-:W4:Y:S02]  /*07b0*/  LDG.E R13, desc[UR6][R12.64] ;  /* 0x000000060c0d7981 */ /* 0x000f24000c1e1900 */
[----:B------:R-:W-:Y:S02]  /*07c0*/  IMAD.WIDE.U32 R10, R27, 0x4, R10 ;  /* 0x000000041b0a7825 */ /* 0x000fe400078e000a */
[----:B------:R-:W4:Y:S02]  /*07d0*/  LDG.E R14, desc[UR6][R14.64] ;  /* 0x000000060e0e7981 */ /* 0x000f24000c1e1900 */
[----:B------:R-:W-:-:S02]  /*07e0*/  IMAD.WIDE.U32 R8, R29, 0x4, R8 ;  /* 0x000000041d087825 */ /* 0x000fc400078e0008 */
[----:B------:R-:W5:Y:S04]  /*07f0*/  LDG.E R11, desc[UR6][R10.64] ;  /* 0x000000060a0b7981 */ /* 0x000f68000c1e1900 */
[----:B------:R-:W5:Y:S01]  /*0800*/  LDG.E R8, desc[UR6][R8.64] ;  /* 0x0000000608087981 */ /* 0x000f62000c1e1900 */
[----:B------:R-:W-:Y:S01]  /*0810*/  IADD3 R7, PT, PT, R7, 0x4, RZ ;  /* 0x0000000407077810 */ /* 0x000fe20007ffe0ff */
[----:B--2---:R-:W-:-:S04]  /*0820*/  FFMA R25, R4, R18, R25 ;  /* 0x0000001204197223 */ /* 0x004fc80000000019 */
[----:B---3--:R-:W-:-:S04]  /*0830*/  FFMA R20, R20, R17, R25 ;  /* 0x0000001114147223 */ /* 0x008fc80000000019 */
[----:B----4-:R-:W-:-:S04]  /*0840*/  FFMA R20, R13, R14, R20 ;  /* 0x0000000e0d147223 */ /* 0x010fc80000000014 */
[----:B-----5:R-:W-:-:S07]  /*0850*/  FFMA R25, R11, R8, R20 ;  /* 0x000000080b197223 */ /* 0x020fce0000000014 */
.L_x_3:
[----:B------:R-:W-:Y:S05]  /*0860*/  @!P1 BRA `(.L_x_0) ;  /* 0x0000000000749947 */ /* 0x000fea0003800000 */
[----:B------:R-:W0:Y:S01]  /*0870*/  LDC.64 R16, c[0x0][0x380] ;  /* 0x0000e000ff107b82 */ /* 0x000e220000000a00 */
[----:B------:R-:W-:Y:S02]  /*0880*/  ISETP.NE.AND P0, PT, R24, 0x1, PT ;  /* 0x000000011800780c */ /* 0x000fe40003f05270 */
[----:B------:R-:W-:-:S04]  /*0890*/  LOP3.LUT R4, R2, 0x1, RZ, 0xc0, !PT ;  /* 0x0000000102047812 */ /* 0x000fc800078ec0ff */
[----:B------:R-:W-:Y:S01]  /*08a0*/  ISETP.NE.U32.AND P1, PT, R4, 0x1, PT ;  /* 0x000000010400780c */ /* 0x000fe20003f25070 */
[----:B------:R-:W1:Y:S06]  /*08b0*/  LDC.64 R14, c[0x0][0x388] ;  /* 0x0000e200ff0e7b82 */ /* 0x000e6c0000000a00 */
[----:B------:R-:W-:Y:S02]  /*08c0*/  @P0 IMAD R13, R3, R2, R7 ;  /* 0x00000002030d0224 */ /* 0x000fe400078e0207 */
[----:B------:R-:W2:Y:S01]  /*08d0*/  LDC.64 R10, c[0x0][0x380] ;  /* 0x0000e000ff0a7b82 */ /* 0x000ea20000000a00 */
[C---:B------:R-:W-:Y:S01]  /*08e0*/  @P0 IMAD R12, R7.reuse, R5, R0 ;  /* 0x00000005070c0224 */ /* 0x040fe200078e0200 */
[----:B------:R-:W-:-:S02]  /*08f0*/  @P0 IADD3 R7, PT, PT, R7, 0x2, RZ ;  /* 0x0000000207070810 */ /* 0x000fc40007ffe0ff */
[----:B------:R-:W-:-:S04]  /*0900*/  @P0 IADD3 R21, PT, PT, R13, 0x1, RZ ;  /* 0x000000010d150810 */ /* 0x000fc80007ffe0ff */
[----:B------:R-:W3:Y:S01]  /*0910*/  LDC.64 R8, c[0x0][0x388] ;  /* 0x0000e200ff087b82 */ /* 0x000ee20000000a00 */
[----:B0-----:R-:W-:Y:S01]  /*0920*/  @P0 IMAD.WIDE.U32 R18, R13, 0x4, R16 ;  /* 0x000000040d120825 */ /* 0x001fe200078e0010 */
[----:B------:R-:W-:-:S03]  /*0930*/  @P0 IADD3 R23, PT, PT, R12, R5, RZ ;  /* 0x000000050c170210 */ /* 0x000fc60007ffe0ff */
[----:B------:R-:W-:Y:S01]  /*0940*/  @!P1 IMAD R5, R7, R5, R0 ;  /* 0x0000000507059224 */ /* 0x000fe200078e0200 */
[----:B------:R-:W4:Y:S01]  /*0950*/  @P0 LDG.E R4, desc[UR6][R18.64] ;  /* 0x0000000612040981 */ /* 0x000f22000c1e1900 */
[----:B------:R-:W-:-:S04]  /*0960*/  @P0 IMAD.WIDE.U32 R16, R21, 0x4, R16 ;  /* 0x0000000415100825 */ /* 0x000fc800078e0010 */
[----:B-1----:R-:W-:Y:S02]  /*0970*/  @P0 IMAD.WIDE.U32 R12, R12, 0x4, R14 ;  /* 0x000000040c0c0825 */ /* 0x002fe400078e000e */
[----:B------:R-:W5:Y:S02]  /*0980*/  @P0 LDG.E R17, desc[UR6][R16.64] ;  /* 0x0000000610110981 */ /* 0x000f64000c1e1900 */
[----:B------:R-:W-:Y:S02]  /*0990*/  @!P1 IMAD R7, R3, R2, R7 ;  /* 0x0000000203079224 */ /* 0x000fe400078e0207 */
[----:B------:R-:W-:Y:S01]  /*09a0*/  @P0 IMAD.WIDE.U32 R14, R23, 0x4, R14 ;  /* 0x00000004170e0825 */ /* 0x000fe200078e000e */
[----:B------:R-:W4:Y:S03]  /*09b0*/  @P0 LDG.E R12, desc[UR6][R12.64] ;  /* 0x000000060c0c0981 */ /* 0x000f26000c1e1900 */
[----:B--2---:R-:W-:-:S02]  /*09c0*/  @!P1 IMAD.WIDE.U32 R10, R7, 0x4, R10 ;  /* 0x00000004070a9825 */ /* 0x004fc400078e000a */
[----:B------:R-:W5:Y:S02]  /*09d0*/  @P0 LDG.E R14, desc[UR6][R14.64] ;  /* 0x000000060e0e0981 */ /* 0x000f64000c1e1900 */
[----:B---3--:R-:W-:Y:S02]  /*09e0*/  @!P1 IMAD.WIDE.U32 R8, R5, 0x4, R8 ;  /* 0x0000000405089825 */ /* 0x008fe400078e0008 */
[----:B------:R-:W2:Y:S04]  /*09f0*/  @!P1 LDG.E R10, desc[UR6][R10.64] ;  /* 0x000000060a0a9981 */ /* 0x000ea8000c1e1900 */
[----:B------:R-:W2:Y:S01]  /*0a00*/  @!P1 LDG.E R8, desc[UR6][R8.64] ;  /* 0x0000000608089981 */ /* 0x000ea2000c1e1900 */
[----:B----4-:R-:W-:-:S04]  /*0a10*/  @P0 FFMA R4, R4, R12, R25 ;  /* 0x0000000c04040223 */ /* 0x010fc80000000019 */
[----:B-----5:R-:W-:-:S04]  /*0a20*/  @P0 FFMA R25, R17, R14, R4 ;  /* 0x0000000e11190223 */ /* 0x020fc80000000004 */
[----:B--2---:R-:W-:-:S07]  /*0a30*/  @!P1 FFMA R25, R10, R8, R25 ;  /* 0x000000080a199223 */ /* 0x004fce0000000019 */
.L_x_0:
[----:B------:R-:W0:Y:S01]  /*0a40*/  LDC.64 R4, c[0x0][0x390] ;  /* 0x0000e400ff047b82 */ /* 0x000e220000000a00 */
[----:B------:R-:W-:-:S04]  /*0a50*/  IMAD R3, R3, R2, R0 ;  /* 0x0000000203037224 */ /* 0x000fc800078e0200 */
[----:B0-----:R-:W-:-:S05]  /*0a60*/  IMAD.WIDE.U32 R2, R3, 0x4, R4 ;  /* 0x0000000403027825 */ /* 0x001fca00078e0004 */
[----:B------:R-:W-:Y:S01]  /*0a70*/  STG.E desc[UR6][R2.64], R25 ;  /* 0x0000001902007986 */ /* 0x000fe2000c101906 */
[----:B------:R-:W-:Y:S05]  /*0a80*/  EXIT ;  /* 0x000000000000794d */ /* 0x000fea0003800000 */
.L_x_4:
[----:B------:R-:W-:-:S00]  /*0a90*/  BRA `(.L_x_4) ;  /* 0xfffffffc00fc7947 */ /* 0x000fc0000383ffff */
[----:B------:R-:W-:-:S00]  /*0aa0*/  NOP ;  /* 0x0000000000007918 */ /* 0x000fc00000000000 */
        /* <DEDUP_REMOVED lines=13> */
.L_x_10:


//--------------------- .text._Z38matrix_multiplication_kernel_coalescedPKfS0_Pfiii --------------------------
	.section	.text._Z38matrix_multiplication_kernel_coalescedPKfS0_Pfiii,"ax",@progbits
	.align	128
        .global         _Z38matrix_multiplication_kernel_coalescedPKfS0_Pfiii
        .type           _Z38matrix_multiplication_kernel_coalescedPKfS0_Pfiii,@function
        .size           _Z38matrix_multiplication_kernel_coalescedPKfS0_Pfiii,(.L_x_11 - _Z38matrix_multiplication_kernel_coalescedPKfS0_Pfiii)
        .other          _Z38matrix_multiplication_kernel_coalescedPKfS0_Pfiii,@"STO_CUDA_ENTRY STV_DEFAULT"
_Z38matrix_multiplication_kernel_coalescedPKfS0_Pfiii:
.text._Z38matrix_multiplication_kernel_coalescedPKfS0_Pfiii:
[----:B------:R-:W-:Y:S01]  /*0000*/  LDC R1, c[0x0][0x37c] ;  /* 0x0000df00ff017b82 */ /* 0x000fe20000000800 */
[----:B------:R-:W0:Y:S07]  /*0010*/  S2R R8, SR_TID.Y ;  /* 0x0000000000087919 */ /* 0x000e2e0000002200 */
[----:B------:R-:W1:Y:S01]  /*0020*/  S2UR UR4, SR_CTAID.Y ;  /* 0x00000000000479c3 */ /* 0x000e620000002600 */
[----:B------:R-:W2:Y:S07]  /*0030*/  S2R R3, SR_CTAID.X ;  /* 0x0000000000037919 */ /* 0x000eae0000002500 */
[----:B------:R-:W3:Y:S01]  /*0040*/  LDC.64 R4, c[0x0][0x398] ;  /* 0x0000e600ff047b82 */ /* 0x000ee20000000a00 */
[----:B-1----:R-:W-:-:S06]  /*0050*/  USHF.L.U32 UR4, UR4, 0xa, URZ ;  /* 0x0000000a04047899 */ /* 0x002fcc00080006ff */
[----:B0-----:R-:W-:Y:S02]  /*0060*/  LOP3.LUT R0, R8, UR4, RZ, 0xfc, !PT ;  /* 0x0000000408007c12 */ /* 0x001fe4000f8efcff */
[----:B--2---:R-:W-:Y:S02]  /*0070*/  SHF.L.U32 R3, R3, 0xa, RZ ;  /* 0x0000000a03037819 */ /* 0x004fe400000006ff */
        /* <DEDUP_REMOVED lines=26> */
.L_x_7:
        /* <DEDUP_REMOVED lines=61> */
.L_x_6:
        /* <DEDUP_REMOVED lines=36> */
.L_x_8:
        /* <DEDUP_REMOVED lines=30> */
.L_x_5:
[----:B------:R-:W0:Y:S01]  /*0a10*/  LDC.64 R4, c[0x0][0x390] ;  /* 0x0000e400ff047b82 */ /* 0x000e220000000a00 */
[----:B------:R-:W-:-:S04]  /*0a20*/  IMAD R3, R3, R2, R0 ;  /* 0x0000000203037224 */ /* 0x000fc800078e0200 */
[----:B0-----:R-:W-:-:S05]  /*0a30*/  IMAD.WIDE.U32 R2, R3, 0x4, R4 ;  /* 0x0000000403027825 */ /* 0x001fca00078e0004 */
[----:B------:R-:W-:Y:S01]  /*0a40*/  STG.E desc[UR6][R2.64], R25 ;  /* 0x0000001902007986 */ /* 0x000fe2000c101906 */
[----:B------:R-:W-:Y:S05]  /*0a50*/  EXIT ;  /* 0x000000000000794d */ /* 0x000fea0003800000 */
.L_x_9:
        /* <DEDUP_REMOVED lines=10> */
.L_x_11:


//--------------------- .nv.shared.reserved.0     --------------------------
	.section	.nv.shared.reserved.0,"aw",@nobits
	.weak		__nv_reservedSMEM_offset_0_alias
	.size		__nv_reservedSMEM_offset_0_alias, 0, 64
	.other		__nv_reservedSMEM_offset_0_alias,@"STO_CUDA_RESERVED_SHARED STV_DEFAULT"
__nv_reservedSMEM_offset_0_alias:
	.zero		0
	.zero		64


//--------------------- .nv.constant0._Z34matrix_multiplication_kernel_naivePKfS0_Pfiii --------------------------
	.section	.nv.constant0._Z34matrix_multiplication_kernel_naivePKfS0_Pfiii,"a",@progbits
	.sectionflags	@""
	.align	4
.nv.constant0._Z34matrix_multiplication_kernel_naivePKfS0_Pfiii:
	.zero		932


//--------------------- .nv.constant0._Z38matrix_multiplication_kernel_coalescedPKfS0_Pfiii --------------------------
	.section	.nv.constant0._Z38matrix_multiplication_kernel_coalescedPKfS0_Pfiii,"a",@progbits
	.sectionflags	@""
	.align	4
.nv.constant0._Z38matrix_multiplication_kernel_coalescedPKfS0_Pfiii:
	.zero		932


//--------------------- SYMBOLS --------------------------

	.type		.nv.reservedSmem.offset0,@object
	.size		.nv.reservedSmem.offset0,0x4
